//
// Generated by NVIDIA NVVM Compiler
//
// Compiler Build ID: CL-36424714
// Cuda compilation tools, release 13.0, V13.0.88
// Based on NVVM 20.0.0
//

.version 9.0
.target sm_100
.address_size 64

	// .globl	_Z6genranPid

.visible .entry _Z6genranPid(
	.param .u64 .ptr .align 1 _Z6genranPid_param_0,
	.param .f64 _Z6genranPid_param_1
)
{
	.reg .pred 	%p<16>;
	.reg .b32 	%r<44>;
	.reg .b64 	%rd<26>;
	.reg .b64 	%fd<25>;

	ld.param.u64 	%rd11, [_Z6genranPid_param_0];
	ld.param.f64 	%fd13, [_Z6genranPid_param_1];
	mov.u32 	%r13, %ctaid.x;
	mov.u32 	%r14, %ntid.x;
	mov.u32 	%r1, %tid.x;
	mad.lo.s32 	%r15, %r13, %r14, %r1;
	cvt.rn.f64.u32 	%fd23, %r15;
	setp.eq.s32 	%p1, %r1, 0;
	@%p1 bra 	$L__BB0_18;
	{
	.reg .b32 %temp; 
	mov.b64 	{%temp, %r17}, %fd13;
	}
	and.b32  	%r2, %r17, 2147483647;
	{
	.reg .b32 %temp; 
	mov.b64 	{%r18, %temp}, %fd13;
	}
	mov.b64 	%fd2, {%r18, %r2};
	{
	.reg .b32 %temp; 
	mov.b64 	{%temp, %r19}, %fd2;
	}
	shr.u32 	%r20, %r19, 20;
	setp.lt.u32 	%p2, %r19, 1048576;
	mul.f64 	%fd14, %fd2, 0d4350000000000000;
	{
	.reg .b32 %temp; 
	mov.b64 	{%temp, %r21}, %fd14;
	}
	shr.u32 	%r22, %r21, 20;
	add.s32 	%r23, %r20, %r22;
	add.s32 	%r24, %r23, -54;
	selp.f64 	%fd15, %fd14, %fd2, %p2;
	selp.b32 	%r3, %r24, %r20, %p2;
	mov.b64 	%rd12, %fd15;
	and.b64  	%rd13, %rd12, 4503599627370495;
	or.b64  	%rd1, %rd13, 4503599627370496;
	mov.b32 	%r41, 0;
$L__BB0_2:
	fma.rn.f64 	%fd4, %fd23, 0d41D071939B400000, 0d40C81C8000000000;
	{
	.reg .b32 %temp; 
	mov.b64 	{%temp, %r26}, %fd4;
	}
	and.b32  	%r27, %r26, 2147483647;
	{
	.reg .b32 %temp; 
	mov.b64 	{%r28, %temp}, %fd4;
	}
	mov.b64 	%fd22, {%r28, %r27};
	max.u32 	%r29, %r27, %r2;
	setp.lt.u32 	%p3, %r29, 2146435072;
	@%p3 bra 	$L__BB0_6;
	setp.num.f64 	%p11, %fd2, %fd2;
	setp.num.f64 	%p12, %fd22, %fd22;
	and.pred  	%p13, %p12, %p11;
	@%p13 bra 	$L__BB0_5;
	add.rn.f64 	%fd23, %fd4, %fd13;
	bra.uni 	$L__BB0_17;
$L__BB0_5:
	setp.eq.f64 	%p14, %fd22, 0d7FF0000000000000;
	selp.f64 	%fd23, 0dFFF8000000000000, %fd4, %p14;
	bra.uni 	$L__BB0_17;
$L__BB0_6:
	setp.eq.f64 	%p4, %fd2, 0d0000000000000000;
	mov.f64 	%fd23, 0dFFF8000000000000;
	@%p4 bra 	$L__BB0_17;
	setp.ltu.f64 	%p5, %fd22, %fd2;
	mov.f64 	%fd23, %fd4;
	@%p5 bra 	$L__BB0_17;
	{
	.reg .b32 %temp; 
	mov.b64 	{%temp, %r30}, %fd22;
	}
	shr.u32 	%r42, %r30, 20;
	setp.gt.u32 	%p6, %r30, 1048575;
	@%p6 bra 	$L__BB0_10;
	mul.f64 	%fd22, %fd22, 0d4350000000000000;
	{
	.reg .b32 %temp; 
	mov.b64 	{%temp, %r31}, %fd22;
	}
	shr.u32 	%r32, %r31, 20;
	add.s32 	%r33, %r42, %r32;
	add.s32 	%r42, %r33, -54;
$L__BB0_10:
	mov.b64 	%rd14, %fd22;
	and.b64  	%rd15, %rd14, 4503599627370495;
	or.b64  	%rd24, %rd15, 4503599627370496;
	sub.s32 	%r43, %r42, %r3;
$L__BB0_11:
	sub.s64 	%rd16, %rd24, %rd1;
	mov.b64 	%fd17, %rd16;
	{
	.reg .b32 %temp; 
	mov.b64 	{%temp, %r34}, %fd17;
	}
	setp.lt.s32 	%p7, %r34, 0;
	selp.b64 	%rd4, %rd24, %rd16, %p7;
	shl.b64 	%rd24, %rd4, 1;
	add.s32 	%r10, %r43, -1;
	setp.gt.s32 	%p8, %r43, 0;
	mov.u32 	%r43, %r10;
	@%p8 bra 	$L__BB0_11;
	and.b64  	%rd6, %rd4, 9223372036854775807;
	setp.eq.s64 	%p9, %rd6, 0;
	mov.b64 	%rd25, 0;
	@%p9 bra 	$L__BB0_16;
	mov.b64 	%fd18, %rd6;
	mul.f64 	%fd19, %fd18, 0d4350000000000000;
	{
	.reg .b32 %temp; 
	mov.b64 	{%temp, %r35}, %fd19;
	}
	shr.u32 	%r36, %r35, 20;
	sub.s32 	%r37, 55, %r36;
	sub.s32 	%r11, %r3, %r37;
	shl.b64 	%rd7, %rd6, %r37;
	setp.gt.s32 	%p10, %r11, 0;
	@%p10 bra 	$L__BB0_15;
	sub.s32 	%r39, 1, %r11;
	shr.u64 	%rd25, %rd7, %r39;
	bra.uni 	$L__BB0_16;
$L__BB0_15:
	add.s32 	%r38, %r11, -1;
	cvt.u64.u32 	%rd18, %r38;
	shl.b64 	%rd19, %rd18, 52;
	add.s64 	%rd25, %rd19, %rd7;
$L__BB0_16:
	mov.b64 	%fd20, %rd25;
	copysign.f64 	%fd23, %fd4, %fd20;
$L__BB0_17:
	add.s32 	%r41, %r41, 1;
	setp.ne.s32 	%p15, %r41, %r1;
	@%p15 bra 	$L__BB0_2;
$L__BB0_18:
	cvta.to.global.u64 	%rd20, %rd11;
	bar.sync 	0;
	cvt.rzi.u64.f64 	%rd21, %fd23;
	shl.b64 	%rd22, %rd21, 2;
	add.s64 	%rd23, %rd20, %rd22;
	atom.global.add.u32 	%r40, [%rd23], 1;
	ret;

}


// ===== COMPILED SASS (sm_100) =====

	.target	sm_100

	.elftype	@"ET_EXEC"


//--------------------- .note.nv.tkinfo           --------------------------
	.section	.note.nv.tkinfo,"",@"SHT_NOTE"
	.sectionflags	@"SHF_NOTE_NV_TKINFO"
	.tkinfo
        /*0018*/ 	.word	0x00000002
        /*0030*/ 	.string	""
        /*0030*/ 	.string	"ptxas"
        /*0030*/ 	.string	"Cuda compilation tools, release 13.0, V13.0.88"
        /*0030*/ 	.string	"Build cuda_13.0.r13.0/compiler.36424714_0"
        /*0030*/ 	.string	"-arch sm_100 -m 64 "



//--------------------- .note.nv.cuinfo           --------------------------
	.section	.note.nv.cuinfo,"",@"SHT_NOTE"
	.sectionflags	@"SHF_NOTE_NV_CUINFO"
        /*0018*/ 	.short	0x0002
        /*001a*/ 	.short	0x0064
        /*001c*/ 	.short	0x0082
	.zero		2


//--------------------- .nv.info                  --------------------------
	.section	.nv.info,"",@"SHT_CUDA_INFO"
	.align	4


	//----- nvinfo : EIATTR_REGCOUNT
	.align		4
        /*0000*/ 	.byte	0x04, 0x2f
        /*0002*/ 	.short	(.L_1 - .L_0)
	.align		4
.L_0:
        /*0004*/ 	.word	index@(_Z6genranPid)
        /*0008*/ 	.word	0x00000014


	//----- nvinfo : EIATTR_FRAME_SIZE
	.align		4
.L_1:
        /*000c*/ 	.byte	0x04, 0x11
        /*000e*/ 	.short	(.L_3 - .L_2)
	.align		4
.L_2:
        /*0010*/ 	.word	index@(_Z6genranPid)
        /*0014*/ 	.word	0x00000000


	//----- nvinfo : EIATTR_MIN_STACK_SIZE
	.align		4
.L_3:
        /*0018*/ 	.byte	0x04, 0x12
        /*001a*/ 	.short	(.L_5 - .L_4)
	.align		4
.L_4:
        /*001c*/ 	.word	index@(_Z6genranPid)
        /*0020*/ 	.word	0x00000000
.L_5:


//--------------------- .nv.compat                --------------------------
	.section	.nv.compat,"",@"SHT_CUDA_COMPAT_INFO"
	.align	4
        /*0000*/ 	.byte	0x02, 0x09, 0x00, 0x00, 0x02, 0x02, 0x01, 0x00, 0x02, 0x05, 0x05, 0x00, 0x03, 0x07, 0x01, 0x01
        /*0010*/ 	.byte	0x02, 0x03, 0x00, 0x00, 0x02, 0x06, 0x01, 0x00, 0x04, 0x0b, 0x08, 0x00, 0x01, 0x00, 0x00, 0x00
        /*0020*/ 	.byte	0x00, 0x00, 0x00, 0x00


//--------------------- .nv.info._Z6genranPid     --------------------------
	.section	.nv.info._Z6genranPid,"",@"SHT_CUDA_INFO"
	.sectionflags	@""
	.align	4


	//----- nvinfo : EIATTR_CUDA_API_VERSION
	.align		4
        /*0000*/ 	.byte	0x04, 0x37
        /*0002*/ 	.short	(.L_7 - .L_6)
.L_6:
        /*0004*/ 	.word	0x00000082


	//----- nvinfo : EIATTR_KPARAM_INFO
	.align		4
.L_7:
        /*0008*/ 	.byte	0x04, 0x17
        /*000a*/ 	.short	(.L_9 - .L_8)
.L_8:
        /*000c*/ 	.word	0x00000000
        /*0010*/ 	.short	0x0001
        /*0012*/ 	.short	0x0008
        /*0014*/ 	.byte	0x00, 0xf0, 0x21, 0x00


	//----- nvinfo : EIATTR_KPARAM_INFO
	.align		4
.L_9:
        /*0018*/ 	.byte	0x04, 0x17
        /*001a*/ 	.short	(.L_11 - .L_10)
.L_10:
        /*001c*/ 	.word	0x00000000
        /*0020*/ 	.short	0x0000
        /*0022*/ 	.short	0x0000
        /*0024*/ 	.byte	0x00, 0xf5, 0x21, 0x00


	//----- nvinfo : EIATTR_SPARSE_MMA_MASK
	.align		4
.L_11:
        /*0028*/ 	.byte	0x03, 0x50
        /*002a*/ 	.short	0x0000


	//----- nvinfo : EIATTR_MAXREG_COUNT
	.align		4
        /*002c*/ 	.byte	0x03, 0x1b
        /*002e*/ 	.short	0x00ff


	//----- nvinfo : EIATTR_NUM_BARRIERS
	.align		4
        /*0030*/ 	.byte	0x02, 0x4c
        /*0032*/ 	.byte	0x01
	.zero		1


	//----- nvinfo : EIATTR_MERCURY_ISA_VERSION
	.align		4
        /*0034*/ 	.byte	0x03, 0x5f
        /*0036*/ 	.short	0x0101


	//----- nvinfo : EIATTR_VRC_CTA_INIT_COUNT
	.align		4
        /*0038*/ 	.byte	0x02, 0x4a
	.zero		1
	.zero		1


	//----- nvinfo : EIATTR_EXIT_INSTR_OFFSETS
	.align		4
        /*003c*/ 	.byte	0x04, 0x1c
        /*003e*/ 	.short	(.L_13 - .L_12)


	//   ....[0]....
.L_12:
        /*0040*/ 	.word	0x00000670


	//----- nvinfo : EIATTR_CRS_STACK_SIZE
	.align		4
.L_13:
        /*0044*/ 	.byte	0x04, 0x1e
        /*0046*/ 	.short	(.L_15 - .L_14)
.L_14:
        /*0048*/ 	.word	0x00000000


	//----- nvinfo : EIATTR_CBANK_PARAM_SIZE
	.align		4
.L_15:
        /*004c*/ 	.byte	0x03, 0x19
        /*004e*/ 	.short	0x0010


	//----- nvinfo : EIATTR_PARAM_CBANK
	.align		4
        /*0050*/ 	.byte	0x04, 0x0a
        /*0052*/ 	.short	(.L_17 - .L_16)
	.align		4
.L_16:
        /*0054*/ 	.word	index@(.nv.constant0._Z6genranPid)
        /*0058*/ 	.short	0x0380
        /*005a*/ 	.short	0x0010


	//----- nvinfo : EIATTR_SW_WAR
	.align		4
.L_17:
        /*005c*/ 	.byte	0x04, 0x36
        /*005e*/ 	.short	(.L_19 - .L_18)
.L_18:
        /*0060*/ 	.word	0x00000008
.L_19:


//--------------------- .nv.callgraph             --------------------------
	.section	.nv.callgraph,"",@"SHT_CUDA_CALLGRAPH"
	.align	4
	.sectionentsize	8
	.align		4
        /*0000*/ 	.word	0x00000000
	.align		4
        /*0004*/ 	.word	0xffffffff
	.align		4
        /*0008*/ 	.word	0x00000000
	.align		4
        /*000c*/ 	.word	0xfffffffe
	.align		4
        /*0010*/ 	.word	0x00000000
	.align		4
        /*0014*/ 	.word	0xfffffffd
	.align		4
        /*0018*/ 	.word	0x00000000
	.align		4
        /*001c*/ 	.word	0xfffffffc


//--------------------- .text._Z6genranPid        --------------------------
	.section	.text._Z6genranPid,"ax",@progbits
	.align	128
        .global         _Z6genranPid
        .type           _Z6genranPid,@function
        .size           _Z6genranPid,(.L_x_11 - _Z6genranPid)
        .other          _Z6genranPid,@"STO_CUDA_ENTRY STV_DEFAULT"
_Z6genranPid:
.text._Z6genranPid:
[----:B------:R-:W-:Y:S01]  /*0000*/  LDC R1, c[0x0][0x37c] ;  /* 0x0000df00ff017b82 */ /* 0x000fe20000000800 */
[----:B------:R-:W0:Y:S07]  /*0010*/  S2R R0, SR_TID.X ;  /* 0x0000000000007919 */ /* 0x000e2e0000002100 */
[----:B------:R-:W1:Y:S01]  /*0020*/  S2UR UR4, SR_CTAID.X ;  /* 0x00000000000479c3 */ /* 0x000e620000002500 */
[----:B------:R-:W-:Y:S07]  /*0030*/  BSSY.RECONVERGENT B1, `(.L_x_0) ;  /* 0x000005c000017945 */ /* 0x000fee0003800200 */
[----:B------:R-:W1:Y:S01]  /*0040*/  LDC R3, c[0x0][0x360] ;  /* 0x0000d800ff037b82 */ /* 0x000e620000000800 */
[----:B0-----:R-:W-:Y:S01]  /*0050*/  ISETP.NE.AND P0, PT, R0, RZ, PT ;  /* 0x000000ff0000720c */ /* 0x001fe20003f05270 */
[----:B-1----:R-:W-:Y:S01]  /*0060*/  IMAD R10, R3, UR4, R0 ;  /* 0x00000004030a7c24 */ /* 0x002fe2000f8e0200 */
[----:B------:R-:W0:Y:S05]  /*0070*/  LDCU.64 UR4, c[0x0][0x358] ;  /* 0x00006b00ff0477ac */ /* 0x000e2a0008000a00 */
[----:B------:R-:W1:Y:S06]  /*0080*/  I2F.F64.U32 R10, R10 ;  /* 0x0000000a000a7312 */ /* 0x000e6c0000201800 */
[----:B------:R-:W-:Y:S05]  /*0090*/  @!P0 BRA `(.L_x_1) ;  /* 0x0000000400548947 */ /* 0x000fea0003800000 */
[----:B------:R-:W2:Y:S02]  /*00a0*/  LDC.64 R2, c[0x0][0x388] ;  /* 0x0000e200ff027b82 */ /* 0x000ea40000000a00 */
[----:B--2---:R-:W-:-:S04]  /*00b0*/  LOP3.LUT R3, R3, 0x7fffffff, RZ, 0xc0, !PT ;  /* 0x7fffffff03037812 */ /* 0x004fc800078ec0ff */
[----:B------:R-:W-:Y:S02]  /*00c0*/  ISETP.GE.U32.AND P0, PT, R3, 0x100000, PT ;  /* 0x001000000300780c */ /* 0x000fe40003f06070 */
[----:B------:R-:W-:Y:S01]  /*00d0*/  DMUL R8, R2, 1.80143985094819840000e+16 ;  /* 0x4350000002087828 */ /* 0x000fe20000000000 */
[----:B------:R-:W-:-:S09]  /*00e0*/  SHF.R.U32.HI R6, RZ, 0x14, R3 ;  /* 0x00000014ff067819 */ /* 0x000fd20000011603 */
[C---:B------:R-:W-:Y:S02]  /*00f0*/  FSEL R7, R9.reuse, R3, !P0 ;  /* 0x0000000309077208 */ /* 0x040fe40004000000 */
[----:B------:R-:W-:Y:S01]  /*0100*/  LEA.HI R4, R9, R6, RZ, 0xc ;  /* 0x0000000609047211 */ /* 0x000fe200078f60ff */
[----:B------:R-:W-:Y:S01]  /*0110*/  IMAD.MOV.U32 R9, RZ, RZ, RZ ;  /* 0x000000ffff097224 */ /* 0x000fe200078e00ff */
[----:B------:R-:W-:Y:S02]  /*0120*/  LOP3.LUT R7, R7, 0xfffff, RZ, 0xc0, !PT ;  /* 0x000fffff07077812 */ /* 0x000fe400078ec0ff */
[----:B------:R-:W-:Y:S01]  /*0130*/  FSEL R8, R8, R2, !P0 ;  /* 0x0000000208087208 */ /* 0x000fe20004000000 */
[----:B------:R-:W-:Y:S01]  /*0140*/  @!P0 VIADD R6, R4, 0xffffffca ;  /* 0xffffffca04068836 */ /* 0x000fe20000000000 */
[----:B------:R-:W-:-:S07]  /*0150*/  LOP3.LUT R7, R7, 0x100000, RZ, 0xfc, !PT ;  /* 0x0010000007077812 */ /* 0x000fce00078efcff */
.L_x_9:
[----:B------:R-:W-:Y:S01]  /*0160*/  IMAD.MOV.U32 R4, RZ, RZ, -0x64c00000 ;  /* 0x9b400000ff047424 */ /* 0x000fe200078e00ff */
[----:B------:R-:W-:Y:S01]  /*0170*/  BSSY.RECONVERGENT B0, `(.L_x_2) ;  /* 0x0000046000007945 */ /* 0x000fe20003800200 */
[----:B------:R-:W-:Y:S02]  /*0180*/  IMAD.MOV.U32 R5, RZ, RZ, 0x41d07193 ;  /* 0x41d07193ff057424 */ /* 0x000fe400078e00ff */
[----:B------:R-:W-:-:S04]  /*0190*/  VIADD R9, R9, 0x1 ;  /* 0x0000000109097836 */ /* 0x000fc80000000000 */
[----:B-1----:R-:W-:Y:S01]  /*01a0*/  DFMA R4, R10, R4, 12345 ;  /* 0x40c81c800a04742b */ /* 0x002fe20000000004 */
[----:B------:R-:W-:-:S09]  /*01b0*/  ISETP.NE.AND P1, PT, R9, R0, PT ;  /* 0x000000000900720c */ /* 0x000fd20003f25270 */
[----:B------:R-:W-:Y:S01]  /*01c0*/  LOP3.LUT R13, R5, 0x7fffffff, RZ, 0xc0, !PT ;  /* 0x7fffffff050d7812 */ /* 0x000fe200078ec0ff */
[----:B------:R-:W-:-:S03]  /*01d0*/  IMAD.MOV.U32 R12, RZ, RZ, R4 ;  /* 0x000000ffff0c7224 */ /* 0x000fc600078e0004 */
[----:B------:R-:W-:-:S04]  /*01e0*/  VIMNMX.U32 R10, PT, PT, R3, R13, !PT ;  /* 0x0000000d030a7248 */ /* 0x000fc80007fe0000 */
[----:B------:R-:W-:-:S13]  /*01f0*/  ISETP.GE.U32.AND P0, PT, R10, 0x7ff00000, PT ;  /* 0x7ff000000a00780c */ /* 0x000fda0003f06070 */
[----:B------:R-:W-:Y:S05]  /*0200*/  @!P0 BRA `(.L_x_3) ;  /* 0x0000000000208947 */ /* 0x000fea0003800000 */
[----:B------:R-:W-:-:S06]  /*0210*/  DSETP.NAN.AND P0, PT, R2, R2, PT ;  /* 0x000000020200722a */ /* 0x000fcc0003f08000 */
[----:B------:R-:W-:-:S14]  /*0220*/  DSETP.NUM.AND P0, PT, R12, R12, !P0 ;  /* 0x0000000c0c00722a */ /* 0x000fdc0004707000 */
[----:B------:R-:W1:Y:S01]  /*0230*/  @!P0 LDC.64 R10, c[0x0][0x388] ;  /* 0x0000e200ff0a8b82 */ /* 0x000e620000000a00 */
[----:B------:R-:W-:Y:S02]  /*0240*/  @P0 DSETP.NEU.AND P2, PT, R12, +INF , PT ;  /* 0x7ff000000c00042a */ /* 0x000fe40003f4d000 */
[----:B-1----:R-:W-:-:S06]  /*0250*/  @!P0 DADD R10, R4, R10 ;  /* 0x00000000040a8229 */ /* 0x002fcc000000000a */
[----:B------:R-:W-:Y:S02]  /*0260*/  @P0 FSEL R10, R4, RZ, P2 ;  /* 0x000000ff040a0208 */ /* 0x000fe40001000000 */
[----:B------:R-:W-:Y:S01]  /*0270*/  @P0 FSEL R11, R5, -QNAN , P2 ;  /* 0xfff80000050b0808 */ /* 0x000fe20001000000 */
[----:B------:R-:W-:Y:S06]  /*0280*/  BRA `(.L_x_4) ;  /* 0x0000000000d07947 */ /* 0x000fec0003800000 */
.L_x_3:
[----:B------:R-:W-:Y:S01]  /*0290*/  DSETP.NEU.AND P0, PT, R2, RZ, PT ;  /* 0x000000ff0200722a */ /* 0x000fe20003f0d000 */
[----:B------:R-:W-:Y:S02]  /*02a0*/  IMAD.MOV.U32 R10, RZ, RZ, 0x0 ;  /* 0x00000000ff0a7424 */ /* 0x000fe400078e00ff */
[----:B------:R-:W-:-:S11]  /*02b0*/  IMAD.MOV.U32 R11, RZ, RZ, -0x80000 ;  /* 0xfff80000ff0b7424 */ /* 0x000fd600078e00ff */
[----:B------:R-:W-:Y:S05]  /*02c0*/  @!P0 BRA `(.L_x_4) ;  /* 0x0000000000c08947 */ /* 0x000fea0003800000 */
[----:B------:R-:W-:Y:S01]  /*02d0*/  DSETP.GE.AND P0, PT, R12, R2, PT ;  /* 0x000000020c00722a */ /* 0x000fe20003f06000 */
[----:B------:R-:W-:Y:S02]  /*02e0*/  IMAD.MOV.U32 R10, RZ, RZ, R4 ;  /* 0x000000ffff0a7224 */ /* 0x000fe400078e0004 */
[----:B------:R-:W-:-:S11]  /*02f0*/  IMAD.MOV.U32 R11, RZ, RZ, R5 ;  /* 0x000000ffff0b7224 */ /* 0x000fd600078e0005 */
[----:B------:R-:W-:Y:S05]  /*0300*/  @!P0 BRA `(.L_x_4) ;  /* 0x0000000000b08947 */ /* 0x000fea0003800000 */
[----:B------:R-:W-:Y:S01]  /*0310*/  ISETP.GT.U32.AND P0, PT, R13, 0xfffff, PT ;  /* 0x000fffff0d00780c */ /* 0x000fe20003f04070 */
[----:B------:R-:W-:Y:S01]  /*0320*/  BSSY.RECONVERGENT B2, `(.L_x_5) ;  /* 0x0000013000027945 */ /* 0x000fe20003800200 */
[----:B------:R-:W-:-:S11]  /*0330*/  SHF.R.U32.HI R11, RZ, 0x14, R13 ;  /* 0x00000014ff0b7819 */ /* 0x000fd6000001160d */
[----:B------:R-:W-:-:S10]  /*0340*/  @!P0 DMUL R12, R12, 1.80143985094819840000e+16 ;  /* 0x435000000c0c8828 */ /* 0x000fd40000000000 */
[C---:B------:R-:W-:Y:S01]  /*0350*/  @!P0 LEA.HI R10, R13.reuse, R11, RZ, 0xc ;  /* 0x0000000b0d0a8211 */ /* 0x040fe200078f60ff */
[----:B------:R-:W-:Y:S01]  /*0360*/  IMAD.MOV.U32 R15, RZ, RZ, R12 ;  /* 0x000000ffff0f7224 */ /* 0x000fe200078e000c */
[----:B------:R-:W-:-:S03]  /*0370*/  LOP3.LUT R14, R13, 0xfffff, RZ, 0xc0, !PT ;  /* 0x000fffff0d0e7812 */ /* 0x000fc600078ec0ff */
[----:B------:R-:W-:Y:S01]  /*0380*/  @!P0 VIADD R11, R10, 0xffffffca ;  /* 0xffffffca0a0b8836 */ /* 0x000fe20000000000 */
[----:B------:R-:W-:-:S03]  /*0390*/  LOP3.LUT R14, R14, 0x100000, RZ, 0xfc, !PT ;  /* 0x001000000e0e7812 */ /* 0x000fc600078efcff */
[----:B------:R-:W-:-:S07]  /*03a0*/  IMAD.IADD R12, R11, 0x1, -R6 ;  /* 0x000000010b0c7824 */ /* 0x000fce00078e0a06 */
.L_x_6:
[----:B------:R-:W-:Y:S02]  /*03b0*/  IADD3 R10, P0, PT, R15, -R8, RZ ;  /* 0x800000080f0a7210 */ /* 0x000fe40007f1e0ff */
[C---:B------:R-:W-:Y:S01]  /*03c0*/  ISETP.GT.AND P2, PT, R12.reuse, RZ, PT ;  /* 0x000000ff0c00720c */ /* 0x040fe20003f44270 */
[----:B------:R-:W-:Y:S02]  /*03d0*/  VIADD R12, R12, 0xffffffff ;  /* 0xffffffff0c0c7836 */ /* 0x000fe40000000000 */
[----:B------:R-:W-:-:S05]  /*03e0*/  IMAD.X R11, R14, 0x1, ~R7, P0 ;  /* 0x000000010e0b7824 */ /* 0x000fca00000e0e07 */
[----:B------:R-:W-:-:S04]  /*03f0*/  ISETP.GE.AND P0, PT, R11, RZ, PT ;  /* 0x000000ff0b00720c */ /* 0x000fc80003f06270 */
[----:B------:R-:W-:Y:S02]  /*0400*/  SEL R10, R15, R10, !P0 ;  /* 0x0000000a0f0a7207 */ /* 0x000fe40004000000 */
[----:B------:R-:W-:-:S03]  /*0410*/  SEL R13, R14, R11, !P0 ;  /* 0x0000000b0e0d7207 */ /* 0x000fc60004000000 */
[C---:B------:R-:W-:Y:S01]  /*0420*/  IMAD.SHL.U32 R15, R10.reuse, 0x2, RZ ;  /* 0x000000020a0f7824 */ /* 0x040fe200078e00ff */
[----:B------:R-:W-:Y:S01]  /*0430*/  SHF.L.U64.HI R14, R10, 0x1, R13 ;  /* 0x000000010a0e7819 */ /* 0x000fe2000001020d */
[----:B------:R-:W-:Y:S06]  /*0440*/  @P2 BRA `(.L_x_6) ;  /* 0xfffffffc00d82947 */ /* 0x000fec000383ffff */
[----:B0-----:R-:W-:Y:S05]  /*0450*/  BSYNC.RECONVERGENT B2 ;  /* 0x0000000000027941 */ /* 0x001fea0003800200 */
.L_x_5:
[----:B------:R-:W-:Y:S01]  /*0460*/  LOP3.LUT R11, R13, 0x7fffffff, RZ, 0xc0, !PT ;  /* 0x7fffffff0d0b7812 */ /* 0x000fe200078ec0ff */
[----:B------:R-:W-:Y:S01]  /*0470*/  BSSY.RECONVERGENT B2, `(.L_x_7) ;  /* 0x0000013000027945 */ /* 0x000fe20003800200 */
[----:B------:R-:W-:Y:S01]  /*0480*/  ISETP.NE.U32.AND P0, PT, R10, RZ, PT ;  /* 0x000000ff0a00720c */ /* 0x000fe20003f05070 */
[----:B------:R-:W-:Y:S02]  /*0490*/  IMAD.MOV.U32 R13, RZ, RZ, RZ ;  /* 0x000000ffff0d7224 */ /* 0x000fe400078e00ff */
[----:B------:R-:W-:Y:S01]  /*04a0*/  IMAD.MOV.U32 R15, RZ, RZ, RZ ;  /* 0x000000ffff0f7224 */ /* 0x000fe200078e00ff */
[----:B------:R-:W-:-:S13]  /*04b0*/  ISETP.NE.AND.EX P0, PT, R11, RZ, PT, P0 ;  /* 0x000000ff0b00720c */ /* 0x000fda0003f05300 */
[----:B------:R-:W-:Y:S05]  /*04c0*/  @!P0 BRA `(.L_x_8) ;  /* 0x0000000000348947 */ /* 0x000fea0003800000 */
[----:B------:R-:W-:-:S10]  /*04d0*/  DMUL R12, R10, 1.80143985094819840000e+16 ;  /* 0x435000000a0c7828 */ /* 0x000fd40000000000 */
[----:B------:R-:W-:-:S04]  /*04e0*/  SHF.R.U32.HI R12, RZ, 0x14, R13 ;  /* 0x00000014ff0c7819 */ /* 0x000fc8000001160d */
[----:B------:R-:W-:-:S04]  /*04f0*/  IADD3 R13, PT, PT, -R12, 0x37, RZ ;  /* 0x000000370c0d7810 */ /* 0x000fc80007ffe1ff */
[-C--:B------:R-:W-:Y:S01]  /*0500*/  SHF.L.U64.HI R17, R10, R13.reuse, R11 ;  /* 0x0000000d0a117219 */ /* 0x080fe2000001020b */
[----:B------:R-:W-:Y:S01]  /*0510*/  IMAD.IADD R12, R6, 0x1, -R13 ;  /* 0x00000001060c7824 */ /* 0x000fe200078e0a0d */
[----:B------:R-:W-:-:S04]  /*0520*/  SHF.L.U32 R11, R10, R13, RZ ;  /* 0x0000000d0a0b7219 */ /* 0x000fc800000006ff */
[----:B------:R-:W-:-:S13]  /*0530*/  ISETP.GT.AND P0, PT, R12, RZ, PT ;  /* 0x000000ff0c00720c */ /* 0x000fda0003f04270 */
[----:B------:R-:W-:-:S04]  /*0540*/  @!P0 IADD3 R10, PT, PT, -R12, 0x1, RZ ;  /* 0x000000010c0a8810 */ /* 0x000fc80007ffe1ff */
[-CC-:B------:R-:W-:Y:S02]  /*0550*/  @!P0 SHF.R.U64 R13, R11, R10.reuse, R17.reuse ;  /* 0x0000000a0b0d8219 */ /* 0x180fe40000001211 */
[----:B------:R-:W-:Y:S01]  /*0560*/  @P0 IADD3 R13, P2, PT, RZ, R11, RZ ;  /* 0x0000000bff0d0210 */ /* 0x000fe20007f5e0ff */
[----:B------:R-:W-:Y:S01]  /*0570*/  @P0 VIADD R11, R12, 0xffffffff ;  /* 0xffffffff0c0b0836 */ /* 0x000fe20000000000 */
[----:B------:R-:W-:-:S03]  /*0580*/  @!P0 SHF.R.U32.HI R15, RZ, R10, R17 ;  /* 0x0000000aff0f8219 */ /* 0x000fc60000011611 */
[----:B------:R-:W-:-:S08]  /*0590*/  @P0 IMAD.U32.X R15, R11, 0x100000, R17, P2 ;  /* 0x001000000b0f0824 */ /* 0x000fd000010e0411 */
.L_x_8:
[----:B------:R-:W-:Y:S05]  /*05a0*/  BSYNC.RECONVERGENT B2 ;  /* 0x0000000000027941 */ /* 0x000fea0003800200 */
.L_x_7:
[----:B------:R-:W-:Y:S01]  /*05b0*/  LOP3.LUT R11, R15, 0x80000000, R5, 0xb8, !PT ;  /* 0x800000000f0b7812 */ /* 0x000fe200078eb805 */
[----:B------:R-:W-:-:S07]  /*05c0*/  IMAD.MOV.U32 R10, RZ, RZ, R13 ;  /* 0x000000ffff0a7224 */ /* 0x000fce00078e000d */
.L_x_4:
[----:B0-----:R-:W-:Y:S05]  /*05d0*/  BSYNC.RECONVERGENT B0 ;  /* 0x0000000000007941 */ /* 0x001fea0003800200 */
.L_x_2:
[----:B------:R-:W-:Y:S05]  /*05e0*/  @P1 BRA `(.L_x_9) ;  /* 0xfffffff800dc1947 */ /* 0x000fea000383ffff */
.L_x_1:
[----:B0-----:R-:W-:Y:S05]  /*05f0*/  BSYNC.RECONVERGENT B1 ;  /* 0x0000000000017941 */ /* 0x001fea0003800200 */
.L_x_0:
[----:B------:R-:W0:Y:S01]  /*0600*/  LDCU.64 UR6, c[0x0][0x380] ;  /* 0x00007000ff0677ac */ /* 0x000e220008000a00 */
[----:B-1----:R-:W0:Y:S01]  /*0610*/  F2I.U64.F64.TRUNC R10, R10 ;  /* 0x0000000a000a7311 */ /* 0x002e22000030d800 */
[----:B------:R-:W-:Y:S01]  /*0620*/  IMAD.MOV.U32 R5, RZ, RZ, 0x1 ;  /* 0x00000001ff057424 */ /* 0x000fe200078e00ff */
[----:B------:R-:W-:Y:S01]  /*0630*/  BAR.SYNC.DEFER_BLOCKING 0x0 ;  /* 0x0000000000007b1d */ /* 0x000fe20000010000 */
[----:B0-----:R-:W-:-:S04]  /*0640*/  LEA R2, P0, R10, UR6, 0x2 ;  /* 0x000000060a027c11 */ /* 0x001fc8000f8010ff */
[----:B------:R-:W-:-:S05]  /*0650*/  LEA.HI.X R3, R10, UR7, R11, 0x2, P0 ;  /* 0x000000070a037c11 */ /* 0x000fca00080f140b */
[----:B------:R-:W-:Y:S01]  /*0660*/  REDG.E.ADD.STRONG.GPU desc[UR4][R2.64], R5 ;  /* 0x000000050200798e */ /* 0x000fe2000c12e104 */
[----:B------:R-:W-:Y:S05]  /*0670*/  EXIT ;  /* 0x000000000000794d */ /* 0x000fea0003800000 */
.L_x_10:
[----:B------:R-:W-:-:S00]  /*0680*/  BRA `(.L_x_10) ;  /* 0xfffffffc00fc7947 */ /* 0x000fc0000383ffff */
[----:B------:R-:W-:-:S00]  /*0690*/  NOP ;  /* 0x0000000000007918 */ /* 0x000fc00000000000 */
        /* <DEDUP_REMOVED lines=14> */
.L_x_11:


//--------------------- .nv.shared.reserved.0     --------------------------
	.section	.nv.shared.reserved.0,"aw",@nobits
	.weak		__nv_reservedSMEM_offset_0_alias
	.size		__nv_reservedSMEM_offset_0_alias, 0, 64
	.other		__nv_reservedSMEM_offset_0_alias,@"STO_CUDA_RESERVED_SHARED STV_DEFAULT"
__nv_reservedSMEM_offset_0_alias:
	.zero		0
	.zero		64


//--------------------- .nv.constant0._Z6genranPid --------------------------
	.section	.nv.constant0._Z6genranPid,"a",@progbits
	.sectionflags	@""
	.align	4
.nv.constant0._Z6genranPid:
	.zero		912


//--------------------- SYMBOLS --------------------------

	.type		.nv.reservedSmem.offset0,@object
	.size		.nv.reservedSmem.offset0,0x4
